//
// Generated by NVIDIA NVVM Compiler
//
// Compiler Build ID: CL-36424714
// Cuda compilation tools, release 13.0, V13.0.88
// Based on NVVM 20.0.0
//

.version 9.0
.target sm_100
.address_size 64

	// .globl	_Z12httslf_resetPP14httslf_entry_t
.const .align 4 .u32 total_num_cells;
.global .align 8 .u64 cellpool;
.global .align 4 .u32 nextcell_index = 1;
.global .align 4 .u32 num_items;
.global .align 4 .u32 num_entries;
.global .align 4 .u32 sum_chain_length;
.global .align 4 .u32 max_chain_length;

.visible .entry _Z12httslf_resetPP14httslf_entry_t(
	.param .u64 .ptr .align 1 _Z12httslf_resetPP14httslf_entry_t_param_0
)
{
	.reg .pred 	%p<3>;
	.reg .b32 	%r<10>;
	.reg .b64 	%rd<6>;

	ld.param.u64 	%rd2, [_Z12httslf_resetPP14httslf_entry_t_param_0];
	mov.u32 	%r1, %ntid.x;
	mov.u32 	%r6, %ctaid.x;
	mov.u32 	%r7, %tid.x;
	mad.lo.s32 	%r9, %r1, %r6, %r7;
	setp.gt.s32 	%p1, %r9, 67108863;
	@%p1 bra 	$L__BB0_3;
	mov.u32 	%r8, %nctaid.x;
	mul.lo.s32 	%r3, %r8, %r1;
	cvta.to.global.u64 	%rd1, %rd2;
$L__BB0_2:
	mul.wide.s32 	%rd3, %r9, 8;
	add.s64 	%rd4, %rd1, %rd3;
	mov.b64 	%rd5, 0;
	st.global.u64 	[%rd4], %rd5;
	add.s32 	%r9, %r9, %r3;
	setp.lt.s32 	%p2, %r9, 67108864;
	@%p2 bra 	$L__BB0_2;
$L__BB0_3:
	ret;

}
	// .globl	_Z19httslf_computestatsPP14httslf_entry_t
.visible .entry _Z19httslf_computestatsPP14httslf_entry_t(
	.param .u64 .ptr .align 1 _Z19httslf_computestatsPP14httslf_entry_t_param_0
)
{
	.reg .pred 	%p<7>;
	.reg .b32 	%r<22>;
	.reg .b64 	%rd<9>;

	ld.param.u64 	%rd5, [_Z19httslf_computestatsPP14httslf_entry_t_param_0];
	mov.u32 	%r1, %ntid.x;
	mov.u32 	%r10, %ctaid.x;
	mov.u32 	%r11, %tid.x;
	mad.lo.s32 	%r19, %r1, %r10, %r11;
	setp.gt.s32 	%p1, %r19, 67108863;
	@%p1 bra 	$L__BB1_9;
	mov.u32 	%r12, %nctaid.x;
	mul.lo.s32 	%r3, %r12, %r1;
	cvta.to.global.u64 	%rd1, %rd5;
$L__BB1_2:
	mul.wide.s32 	%rd6, %r19, 8;
	add.s64 	%rd7, %rd1, %rd6;
	ld.global.u64 	%rd8, [%rd7];
	setp.eq.s64 	%p2, %rd8, 0;
	mov.b32 	%r21, 0;
	@%p2 bra 	$L__BB1_5;
	atom.global.inc.u32 	%r15, [num_entries], -1;
	mov.b32 	%r21, 0;
$L__BB1_4:
	atom.global.inc.u32 	%r16, [num_items], -1;
	add.s32 	%r21, %r21, 1;
	ld.volatile.u64 	%rd8, [%rd8+16];
	setp.ne.s64 	%p3, %rd8, 0;
	@%p3 bra 	$L__BB1_4;
$L__BB1_5:
	atom.global.add.u32 	%r17, [sum_chain_length], %r21;
$L__BB1_6:
	ld.global.u32 	%r8, [max_chain_length];
	setp.le.u32 	%p4, %r21, %r8;
	@%p4 bra 	$L__BB1_8;
	atom.relaxed.global.cas.b32 	%r18, [max_chain_length], %r8, %r21;
	setp.ne.s32 	%p5, %r18, %r8;
	@%p5 bra 	$L__BB1_6;
$L__BB1_8:
	add.s32 	%r19, %r19, %r3;
	setp.lt.s32 	%p6, %r19, 67108864;
	@%p6 bra 	$L__BB1_2;
$L__BB1_9:
	ret;

}


// ===== COMPILED SASS (sm_100) =====

	.target	sm_100

	.elftype	@"ET_EXEC"


//--------------------- .note.nv.tkinfo           --------------------------
	.section	.note.nv.tkinfo,"",@"SHT_NOTE"
	.sectionflags	@"SHF_NOTE_NV_TKINFO"
	.tkinfo
        /*0018*/ 	.word	0x00000002
        /*0030*/ 	.string	""
        /*0030*/ 	.string	"ptxas"
        /*0030*/ 	.string	"Cuda compilation tools, release 13.0, V13.0.88"
        /*0030*/ 	.string	"Build cuda_13.0.r13.0/compiler.36424714_0"
        /*0030*/ 	.string	"-arch sm_100 -m 64 "



//--------------------- .note.nv.cuinfo           --------------------------
	.section	.note.nv.cuinfo,"",@"SHT_NOTE"
	.sectionflags	@"SHF_NOTE_NV_CUINFO"
        /*0018*/ 	.short	0x0002
        /*001a*/ 	.short	0x0064
        /*001c*/ 	.short	0x0082
	.zero		2


//--------------------- .nv.info                  --------------------------
	.section	.nv.info,"",@"SHT_CUDA_INFO"
	.align	4


	//----- nvinfo : EIATTR_REGCOUNT
	.align		4
        /*0000*/ 	.byte	0x04, 0x2f
        /*0002*/ 	.short	(.L_8 - .L_7)
	.align		4
.L_7:
        /*0004*/ 	.word	index@(_Z12httslf_resetPP14httslf_entry_t)
        /*0008*/ 	.word	0x00000008


	//----- nvinfo : EIATTR_FRAME_SIZE
	.align		4
.L_8:
        /*000c*/ 	.byte	0x04, 0x11
        /*000e*/ 	.short	(.L_10 - .L_9)
	.align		4
.L_9:
        /*0010*/ 	.word	index@(_Z12httslf_resetPP14httslf_entry_t)
        /*0014*/ 	.word	0x00000000


	//----- nvinfo : EIATTR_REGCOUNT
	.align		4
.L_10:
        /*0018*/ 	.byte	0x04, 0x2f
        /*001a*/ 	.short	(.L_12 - .L_11)
	.align		4
.L_11:
        /*001c*/ 	.word	index@(_Z19httslf_computestatsPP14httslf_entry_t)
        /*0020*/ 	.word	0x0000000e


	//----- nvinfo : EIATTR_FRAME_SIZE
	.align		4
.L_12:
        /*0024*/ 	.byte	0x04, 0x11
        /*0026*/ 	.short	(.L_14 - .L_13)
	.align		4
.L_13:
        /*0028*/ 	.word	index@(_Z19httslf_computestatsPP14httslf_entry_t)
        /*002c*/ 	.word	0x00000000


	//----- nvinfo : EIATTR_MIN_STACK_SIZE
	.align		4
.L_14:
        /*0030*/ 	.byte	0x04, 0x12
        /*0032*/ 	.short	(.L_16 - .L_15)
	.align		4
.L_15:
        /*0034*/ 	.word	index@(_Z19httslf_computestatsPP14httslf_entry_t)
        /*0038*/ 	.word	0x00000000


	//----- nvinfo : EIATTR_MIN_STACK_SIZE
	.align		4
.L_16:
        /*003c*/ 	.byte	0x04, 0x12
        /*003e*/ 	.short	(.L_18 - .L_17)
	.align		4
.L_17:
        /*0040*/ 	.word	index@(_Z12httslf_resetPP14httslf_entry_t)
        /*0044*/ 	.word	0x00000000
.L_18:


//--------------------- .nv.compat                --------------------------
	.section	.nv.compat,"",@"SHT_CUDA_COMPAT_INFO"
	.align	4
        /*0000*/ 	.byte	0x02, 0x09, 0x00, 0x00, 0x02, 0x02, 0x01, 0x00, 0x02, 0x05, 0x05, 0x00, 0x03, 0x07, 0x01, 0x01
        /*0010*/ 	.byte	0x02, 0x03, 0x00, 0x00, 0x02, 0x06, 0x01, 0x00, 0x04, 0x0b, 0x08, 0x00, 0x09, 0x00, 0x00, 0x00
        /*0020*/ 	.byte	0x00, 0x00, 0x00, 0x00


//--------------------- .nv.info._Z19httslf_computestatsPP14httslf_entry_t --------------------------
	.section	.nv.info._Z19httslf_computestatsPP14httslf_entry_t,"",@"SHT_CUDA_INFO"
	.sectionflags	@""
	.align	4


	//----- nvinfo : EIATTR_CUDA_API_VERSION
	.align		4
        /*0000*/ 	.byte	0x04, 0x37
        /*0002*/ 	.short	(.L_20 - .L_19)
.L_19:
        /*0004*/ 	.word	0x00000082


	//----- nvinfo : EIATTR_KPARAM_INFO
	.align		4
.L_20:
        /*0008*/ 	.byte	0x04, 0x17
        /*000a*/ 	.short	(.L_22 - .L_21)
.L_21:
        /*000c*/ 	.word	0x00000000
        /*0010*/ 	.short	0x0000
        /*0012*/ 	.short	0x0000
        /*0014*/ 	.byte	0x00, 0xf5, 0x21, 0x00


	//----- nvinfo : EIATTR_SPARSE_MMA_MASK
	.align		4
.L_22:
        /*0018*/ 	.byte	0x03, 0x50
        /*001a*/ 	.short	0x0000


	//----- nvinfo : EIATTR_MAXREG_COUNT
	.align		4
        /*001c*/ 	.byte	0x03, 0x1b
        /*001e*/ 	.short	0x00ff


	//----- nvinfo : EIATTR_MERCURY_ISA_VERSION
	.align		4
        /*0020*/ 	.byte	0x03, 0x5f
        /*0022*/ 	.short	0x0101


	//----- nvinfo : EIATTR_INT_WARP_WIDE_INSTR_OFFSETS
	.align		4
        /*0024*/ 	.byte	0x04, 0x31
        /*0026*/ 	.short	(.L_24 - .L_23)


	//   ....[0]....
.L_23:
        /*0028*/ 	.word	0x00000150


	//   ....[1]....
        /*002c*/ 	.word	0x000001d0


	//   ....[2]....
        /*0030*/ 	.word	0x000002a0


	//   ....[3]....
        /*0034*/ 	.word	0x000002c0


	//----- nvinfo : EIATTR_VRC_CTA_INIT_COUNT
	.align		4
.L_24:
        /*0038*/ 	.byte	0x02, 0x4a
	.zero		1
	.zero		1


	//----- nvinfo : EIATTR_EXIT_INSTR_OFFSETS
	.align		4
        /*003c*/ 	.byte	0x04, 0x1c
        /*003e*/ 	.short	(.L_26 - .L_25)


	//   ....[0]....
.L_25:
        /*0040*/ 	.word	0x00000060


	//   ....[1]....
        /*0044*/ 	.word	0x000003e0


	//----- nvinfo : EIATTR_CRS_STACK_SIZE
	.align		4
.L_26:
        /*0048*/ 	.byte	0x04, 0x1e
        /*004a*/ 	.short	(.L_28 - .L_27)
.L_27:
        /*004c*/ 	.word	0x00000000


	//----- nvinfo : EIATTR_CBANK_PARAM_SIZE
	.align		4
.L_28:
        /*0050*/ 	.byte	0x03, 0x19
        /*0052*/ 	.short	0x0008


	//----- nvinfo : EIATTR_PARAM_CBANK
	.align		4
        /*0054*/ 	.byte	0x04, 0x0a
        /*0056*/ 	.short	(.L_30 - .L_29)
	.align		4
.L_29:
        /*0058*/ 	.word	index@(.nv.constant0._Z19httslf_computestatsPP14httslf_entry_t)
        /*005c*/ 	.short	0x0380
        /*005e*/ 	.short	0x0008


	//----- nvinfo : EIATTR_SW_WAR
	.align		4
.L_30:
        /*0060*/ 	.byte	0x04, 0x36
        /*0062*/ 	.short	(.L_32 - .L_31)
.L_31:
        /*0064*/ 	.word	0x00000008
.L_32:


//--------------------- .nv.info._Z12httslf_resetPP14httslf_entry_t --------------------------
	.section	.nv.info._Z12httslf_resetPP14httslf_entry_t,"",@"SHT_CUDA_INFO"
	.sectionflags	@""
	.align	4


	//----- nvinfo : EIATTR_CUDA_API_VERSION
	.align		4
        /*0000*/ 	.byte	0x04, 0x37
        /*0002*/ 	.short	(.L_34 - .L_33)
.L_33:
        /*0004*/ 	.word	0x00000082


	//----- nvinfo : EIATTR_KPARAM_INFO
	.align		4
.L_34:
        /*0008*/ 	.byte	0x04, 0x17
        /*000a*/ 	.short	(.L_36 - .L_35)
.L_35:
        /*000c*/ 	.word	0x00000000
        /*0010*/ 	.short	0x0000
        /*0012*/ 	.short	0x0000
        /*0014*/ 	.byte	0x00, 0xf5, 0x21, 0x00


	//----- nvinfo : EIATTR_SPARSE_MMA_MASK
	.align		4
.L_36:
        /*0018*/ 	.byte	0x03, 0x50
        /*001a*/ 	.short	0x0000


	//----- nvinfo : EIATTR_MAXREG_COUNT
	.align		4
        /*001c*/ 	.byte	0x03, 0x1b
        /*001e*/ 	.short	0x00ff


	//----- nvinfo : EIATTR_MERCURY_ISA_VERSION
	.align		4
        /*0020*/ 	.byte	0x03, 0x5f
        /*0022*/ 	.short	0x0101


	//----- nvinfo : EIATTR_VRC_CTA_INIT_COUNT
	.align		4
        /*0024*/ 	.byte	0x02, 0x4a
	.zero		1
	.zero		1


	//----- nvinfo : EIATTR_EXIT_INSTR_OFFSETS
	.align		4
        /*0028*/ 	.byte	0x04, 0x1c
        /*002a*/ 	.short	(.L_38 - .L_37)


	//   ....[0]....
.L_37:
        /*002c*/ 	.word	0x00000060


	//   ....[1]....
        /*0030*/ 	.word	0x00000100


	//----- nvinfo : EIATTR_CRS_STACK_SIZE
	.align		4
.L_38:
        /*0034*/ 	.byte	0x04, 0x1e
        /*0036*/ 	.short	(.L_40 - .L_39)
.L_39:
        /*0038*/ 	.word	0x00000000


	//----- nvinfo : EIATTR_CBANK_PARAM_SIZE
	.align		4
.L_40:
        /*003c*/ 	.byte	0x03, 0x19
        /*003e*/ 	.short	0x0008


	//----- nvinfo : EIATTR_PARAM_CBANK
	.align		4
        /*0040*/ 	.byte	0x04, 0x0a
        /*0042*/ 	.short	(.L_42 - .L_41)
	.align		4
.L_41:
        /*0044*/ 	.word	index@(.nv.constant0._Z12httslf_resetPP14httslf_entry_t)
        /*0048*/ 	.short	0x0380
        /*004a*/ 	.short	0x0008


	//----- nvinfo : EIATTR_SW_WAR
	.align		4
.L_42:
        /*004c*/ 	.byte	0x04, 0x36
        /*004e*/ 	.short	(.L_44 - .L_43)
.L_43:
        /*0050*/ 	.word	0x00000008
.L_44:


//--------------------- .nv.callgraph             --------------------------
	.section	.nv.callgraph,"",@"SHT_CUDA_CALLGRAPH"
	.align	4
	.sectionentsize	8
	.align		4
        /*0000*/ 	.word	0x00000000
	.align		4
        /*0004*/ 	.word	0xffffffff
	.align		4
        /*0008*/ 	.word	0x00000000
	.align		4
        /*000c*/ 	.word	0xfffffffe
	.align		4
        /*0010*/ 	.word	0x00000000
	.align		4
        /*0014*/ 	.word	0xfffffffd
	.align		4
        /*0018*/ 	.word	0x00000000
	.align		4
        /*001c*/ 	.word	0xfffffffc


//--------------------- .nv.constant3             --------------------------
	.section	.nv.constant3,"a",@progbits
	.align	4
.nv.constant3:
	.type		total_num_cells,@object
	.size		total_num_cells,(.L_0 - total_num_cells)
total_num_cells:
	.zero		4
.L_0:


//--------------------- .nv.constant4             --------------------------
	.section	.nv.constant4,"a",@progbits
	.align	8
	.align		8
.nv.constant4:
        /*0000*/ 	.dword	cellpool
	.align		8
        /*0008*/ 	.dword	nextcell_index
	.align		8
        /*0010*/ 	.dword	num_items
	.align		8
        /*0018*/ 	.dword	num_entries
	.align		8
        /*0020*/ 	.dword	sum_chain_length
	.align		8
        /*0028*/ 	.dword	max_chain_length


//--------------------- .text._Z19httslf_computestatsPP14httslf_entry_t --------------------------
	.section	.text._Z19httslf_computestatsPP14httslf_entry_t,"ax",@progbits
	.align	128
        .global         _Z19httslf_computestatsPP14httslf_entry_t
        .type           _Z19httslf_computestatsPP14httslf_entry_t,@function
        .size           _Z19httslf_computestatsPP14httslf_entry_t,(.L_x_10 - _Z19httslf_computestatsPP14httslf_entry_t)
        .other          _Z19httslf_computestatsPP14httslf_entry_t,@"STO_CUDA_ENTRY STV_DEFAULT"
_Z19httslf_computestatsPP14httslf_entry_t:
.text._Z19httslf_computestatsPP14httslf_entry_t:
[----:B------:R-:W-:Y:S01]  /*0000*/  LDC R1, c[0x0][0x37c] ;  /* 0x0000df00ff017b82 */ /* 0x000fe20000000800 */
[----:B------:R-:W0:Y:S01]  /*0010*/  S2R R0, SR_CTAID.X ;  /* 0x0000000000007919 */ /* 0x000e220000002500 */
[----:B------:R-:W0:Y:S01]  /*0020*/  LDCU UR4, c[0x0][0x360] ;  /* 0x00006c00ff0477ac */ /* 0x000e220008000800 */
[----:B------:R-:W0:Y:S02]  /*0030*/  S2R R3, SR_TID.X ;  /* 0x0000000000037919 */ /* 0x000e240000002100 */
[----:B0-----:R-:W-:-:S05]  /*0040*/  IMAD R0, R0, UR4, R3 ;  /* 0x0000000400007c24 */ /* 0x001fca000f8e0203 */
[----:B------:R-:W-:-:S13]  /*0050*/  ISETP.GT.AND P0, PT, R0, 0x3ffffff, PT ;  /* 0x03ffffff0000780c */ /* 0x000fda0003f04270 */
[----:B------:R-:W-:Y:S05]  /*0060*/  @P0 EXIT ;  /* 0x000000000000094d */ /* 0x000fea0003800000 */
[----:B------:R-:W0:Y:S01]  /*0070*/  LDCU UR5, c[0x0][0x370] ;  /* 0x00006e00ff0577ac */ /* 0x000e220008000800 */
[----:B------:R-:W1:Y:S01]  /*0080*/  LDCU.64 UR6, c[0x0][0x358] ;  /* 0x00006b00ff0677ac */ /* 0x000e620008000a00 */
[----:B0-----:R-:W-:-:S12]  /*0090*/  UIMAD UR4, UR4, UR5, URZ ;  /* 0x00000005040472a4 */ /* 0x001fd8000f8e02ff */
.L_x_6:
[----:B0-----:R-:W0:Y:S02]  /*00a0*/  LDC.64 R2, c[0x0][0x380] ;  /* 0x0000e000ff027b82 */ /* 0x001e240000000a00 */
[----:B0-----:R-:W-:-:S05]  /*00b0*/  IMAD.WIDE R2, R0, 0x8, R2 ;  /* 0x0000000800027825 */ /* 0x001fca00078e0202 */
[----:B-1----:R-:W2:Y:S01]  /*00c0*/  LDG.E.64 R10, desc[UR6][R2.64] ;  /* 0x00000006020a7981 */ /* 0x002ea2000c1e1b00 */
[----:B------:R-:W-:Y:S01]  /*00d0*/  BSSY B0, `(.L_x_0) ;  /* 0x000001c000007945 */ /* 0x000fe20003800000 */
[----:B------:R-:W-:Y:S01]  /*00e0*/  IMAD.MOV.U32 R7, RZ, RZ, RZ ;  /* 0x000000ffff077224 */ /* 0x000fe200078e00ff */
[----:B------:R-:W0:Y:S01]  /*00f0*/  S2R R6, SR_LANEID ;  /* 0x0000000000067919 */ /* 0x000e220000000000 */
[----:B--2---:R-:W-:-:S04]  /*0100*/  ISETP.NE.U32.AND P0, PT, R10, RZ, PT ;  /* 0x000000ff0a00720c */ /* 0x004fc80003f05070 */
[----:B------:R-:W-:-:S13]  /*0110*/  ISETP.NE.AND.EX P0, PT, R11, RZ, PT, P0 ;  /* 0x000000ff0b00720c */ /* 0x000fda0003f05300 */
[----:B0-----:R-:W-:Y:S05]  /*0120*/  @!P0 BRA `(.L_x_1) ;  /* 0x0000000000588947 */ /* 0x001fea0003800000 */
[----:B------:R-:W0:Y:S01]  /*0130*/  S2R R8, SR_LANEID ;  /* 0x0000000000087919 */ /* 0x000e220000000000 */
[----:B------:R-:W1:Y:S01]  /*0140*/  LDC.64 R2, c[0x4][0x18] ;  /* 0x01000600ff027b82 */ /* 0x000e620000000a00 */
[----:B------:R-:W-:Y:S02]  /*0150*/  VOTEU.ANY UR5, UPT, PT ;  /* 0x0000000000057886 */ /* 0x000fe400038e0100 */
[----:B------:R-:W-:Y:S02]  /*0160*/  UFLO.U32 UR8, UR5 ;  /* 0x00000005000872bd */ /* 0x000fe400080e0000 */
[----:B------:R-:W1:Y:S04]  /*0170*/  POPC R9, UR5 ;  /* 0x0000000500097d09 */ /* 0x000e680008000000 */
[----:B0-----:R-:W-:-:S13]  /*0180*/  ISETP.EQ.U32.AND P0, PT, R8, UR8, PT ;  /* 0x0000000808007c0c */ /* 0x001fda000bf02070 */
[----:B-1----:R0:W-:Y:S01]  /*0190*/  @P0 REDG.E.ADD.STRONG.GPU desc[UR6][R2.64], R9 ;  /* 0x000000090200098e */ /* 0x0021e2000c12e106 */
[----:B------:R-:W1:Y:S01]  /*01a0*/  LDC.64 R4, c[0x4][0x10] ;  /* 0x01000400ff047b82 */ /* 0x000e620000000a00 */
[----:B------:R-:W-:-:S07]  /*01b0*/  IMAD.MOV.U32 R7, RZ, RZ, RZ ;  /* 0x000000ffff077224 */ /* 0x000fce00078e00ff */
.L_x_2:
[----:B------:R-:W-:Y:S05]  /*01c0*/  YIELD ;  /* 0x0000000000007946 */ /* 0x000fea0003800000 */
[----:B------:R-:W-:Y:S01]  /*01d0*/  VOTEU.ANY UR5, UPT, PT ;  /* 0x0000000000057886 */ /* 0x000fe200038e0100 */
[----:B0-----:R-:W-:Y:S01]  /*01e0*/  IMAD.MOV.U32 R2, RZ, RZ, R10 ;  /* 0x000000ffff027224 */ /* 0x001fe200078e000a */
[----:B------:R-:W-:Y:S02]  /*01f0*/  UFLO.U32 UR8, UR5 ;  /* 0x00000005000872bd */ /* 0x000fe400080e0000 */
[----:B------:R-:W1:Y:S01]  /*0200*/  POPC R9, UR5 ;  /* 0x0000000500097d09 */ /* 0x000e620008000000 */
[----:B------:R-:W-:-:S03]  /*0210*/  IMAD.MOV.U32 R3, RZ, RZ, R11 ;  /* 0x000000ffff037224 */ /* 0x000fc600078e000b */
[----:B------:R-:W-:-:S13]  /*0220*/  ISETP.EQ.U32.AND P0, PT, R8, UR8, PT ;  /* 0x0000000808007c0c */ /* 0x000fda000bf02070 */
[----:B-1----:R2:W-:Y:S04]  /*0230*/  @P0 REDG.E.ADD.STRONG.GPU desc[UR6][R4.64], R9 ;  /* 0x000000090400098e */ /* 0x0025e8000c12e106 */
[----:B------:R-:W3:Y:S01]  /*0240*/  LD.E.64.STRONG.SYS R10, desc[UR6][R2.64+0x10] ;  /* 0x00001006020a7980 */ /* 0x000ee2000c115b00 */
[----:B------:R-:W-:Y:S01]  /*0250*/  VIADD R7, R7, 0x1 ;  /* 0x0000000107077836 */ /* 0x000fe20000000000 */
[----:B---3--:R-:W-:-:S04]  /*0260*/  ISETP.NE.U32.AND P0, PT, R10, RZ, PT ;  /* 0x000000ff0a00720c */ /* 0x008fc80003f05070 */
[----:B------:R-:W-:-:S13]  /*0270*/  ISETP.NE.AND.EX P0, PT, R11, RZ, PT, P0 ;  /* 0x000000ff0b00720c */ /* 0x000fda0003f05300 */
[----:B--2---:R-:W-:Y:S05]  /*0280*/  @P0 BRA `(.L_x_2) ;  /* 0xfffffffc00cc0947 */ /* 0x004fea000383ffff */
.L_x_1:
[----:B------:R-:W-:Y:S05]  /*0290*/  BSYNC B0 ;  /* 0x0000000000007941 */ /* 0x000fea0003800000 */
.L_x_0:
[----:B------:R-:W0:Y:S08]  /*02a0*/  REDUX.SUM UR8, R7 ;  /* 0x00000000070873c4 */ /* 0x000e30000000c000 */
[----:B------:R-:W1:Y:S01]  /*02b0*/  LDC.64 R2, c[0x4][0x20] ;  /* 0x01000800ff027b82 */ /* 0x000e620000000a00 */
[----:B------:R-:W-:Y:S02]  /*02c0*/  VOTEU.ANY UR5, UPT, PT ;  /* 0x0000000000057886 */ /* 0x000fe400038e0100 */
[----:B------:R-:W-:-:S05]  /*02d0*/  UFLO.U32 UR5, UR5 ;  /* 0x00000005000572bd */ /* 0x000fca00080e0000 */
[----:B------:R-:W2:Y:S01]  /*02e0*/  LDC.64 R4, c[0x4][0x28] ;  /* 0x01000a00ff047b82 */ /* 0x000ea20000000a00 */
[----:B------:R-:W-:Y:S01]  /*02f0*/  ISETP.EQ.U32.AND P0, PT, R6, UR5, PT ;  /* 0x0000000506007c0c */ /* 0x000fe2000bf02070 */
[----:B------:R-:W-:Y:S01]  /*0300*/  VIADD R0, R0, UR4 ;  /* 0x0000000400007c36 */ /* 0x000fe20008000000 */
[----:B------:R-:W-:Y:S01]  /*0310*/  BSSY B0, `(.L_x_3) ;  /* 0x000000b000007945 */ /* 0x000fe20003800000 */
[----:B0-----:R-:W-:-:S10]  /*0320*/  IMAD.U32 R9, RZ, RZ, UR8 ;  /* 0x00000008ff097e24 */ /* 0x001fd4000f8e00ff */
[----:B-1----:R0:W-:Y:S01]  /*0330*/  @P0 REDG.E.ADD.STRONG.GPU desc[UR6][R2.64], R9 ;  /* 0x000000090200098e */ /* 0x0021e2000c12e106 */
[----:B------:R-:W-:-:S13]  /*0340*/  ISETP.GE.AND P0, PT, R0, 0x4000000, PT ;  /* 0x040000000000780c */ /* 0x000fda0003f06270 */
.L_x_5:
[----:B--2---:R-:W2:Y:S01]  /*0350*/  LDG.E R6, desc[UR6][R4.64] ;  /* 0x0000000604067981 */ /* 0x004ea2000c1e1900 */
[----:B------:R-:W-:Y:S05]  /*0360*/  YIELD ;  /* 0x0000000000007946 */ /* 0x000fea0003800000 */
[----:B--2---:R-:W-:-:S13]  /*0370*/  ISETP.GT.U32.AND P1, PT, R7, R6, PT ;  /* 0x000000060700720c */ /* 0x004fda0003f24070 */
[----:B------:R-:W-:Y:S05]  /*0380*/  @!P1 BRA `(.L_x_4) ;  /* 0x00000000000c9947 */ /* 0x000fea0003800000 */
[----:B0-----:R-:W2:Y:S02]  /*0390*/  ATOMG.E.CAS.STRONG.GPU PT, R3, [R4], R6, R7 ;  /* 0x00000006040373a9 */ /* 0x001ea400001ee107 */
[----:B--2---:R-:W-:-:S13]  /*03a0*/  ISETP.NE.AND P1, PT, R3, R6, PT ;  /* 0x000000060300720c */ /* 0x004fda0003f25270 */
[----:B------:R-:W-:Y:S05]  /*03b0*/  @P1 BRA `(.L_x_5) ;  /* 0xfffffffc00e41947 */ /* 0x000fea000383ffff */
.L_x_4:
[----:B------:R-:W-:Y:S05]  /*03c0*/  BSYNC B0 ;  /* 0x0000000000007941 */ /* 0x000fea0003800000 */
.L_x_3:
[----:B------:R-:W-:Y:S05]  /*03d0*/  @!P0 BRA `(.L_x_6) ;  /* 0xfffffffc00308947 */ /* 0x000fea000383ffff */
[----:B------:R-:W-:Y:S05]  /*03e0*/  EXIT ;  /* 0x000000000000794d */ /* 0x000fea0003800000 */
.L_x_7:
[----:B------:R-:W-:-:S00]  /*03f0*/  BRA `(.L_x_7) ;  /* 0xfffffffc00fc7947 */ /* 0x000fc0000383ffff */
[----:B------:R-:W-:-:S00]  /*0400*/  NOP ;  /* 0x0000000000007918 */ /* 0x000fc00000000000 */
[----:B------:R-:W-:-:S00]  /*0410*/  NOP ;  /* 0x0000000000007918 */ /* 0x000fc00000000000 */
[----:B------:R-:W-:-:S00]  /*0420*/  NOP ;  /* 0x0000000000007918 */ /* 0x000fc00000000000 */
[----:B------:R-:W-:-:S00]  /*0430*/  NOP ;  /* 0x0000000000007918 */ /* 0x000fc00000000000 */
[----:B------:R-:W-:-:S00]  /*0440*/  NOP ;  /* 0x0000000000007918 */ /* 0x000fc00000000000 */
[----:B------:R-:W-:-:S00]  /*0450*/  NOP ;  /* 0x0000000000007918 */ /* 0x000fc00000000000 */
[----:B------:R-:W-:-:S00]  /*0460*/  NOP ;  /* 0x0000000000007918 */ /* 0x000fc00000000000 */
[----:B------:R-:W-:-:S00]  /*0470*/  NOP ;  /* 0x0000000000007918 */ /* 0x000fc00000000000 */
.L_x_10:


//--------------------- .text._Z12httslf_resetPP14httslf_entry_t --------------------------
	.section	.text._Z12httslf_resetPP14httslf_entry_t,"ax",@progbits
	.align	128
        .global         _Z12httslf_resetPP14httslf_entry_t
        .type           _Z12httslf_resetPP14httslf_entry_t,@function
        .size           _Z12httslf_resetPP14httslf_entry_t,(.L_x_11 - _Z12httslf_resetPP14httslf_entry_t)
        .other          _Z12httslf_resetPP14httslf_entry_t,@"STO_CUDA_ENTRY STV_DEFAULT"
_Z12httslf_resetPP14httslf_entry_t:
.text._Z12httslf_resetPP14httslf_entry_t:
[----:B------:R-:W-:Y:S01]  /*0000*/  LDC R1, c[0x0][0x37c] ;  /* 0x0000df00ff017b82 */ /* 0x000fe20000000800 */
[----:B------:R-:W0:Y:S01]  /*0010*/  S2R R0, SR_CTAID.X ;  /* 0x0000000000007919 */ /* 0x000e220000002500 */
[----:B------:R-:W0:Y:S01]  /*0020*/  LDCU UR4, c[0x0][0x360] ;  /* 0x00006c00ff0477ac */ /* 0x000e220008000800 */
[----:B------:R-:W0:Y:S02]  /*0030*/  S2R R3, SR_TID.X ;  /* 0x0000000000037919 */ /* 0x000e240000002100 */
[----:B0-----:R-:W-:-:S05]  /*0040*/  IMAD R0, R0, UR4, R3 ;  /* 0x0000000400007c24 */ /* 0x001fca000f8e0203 */
[----:B------:R-:W-:-:S13]  /*0050*/  ISETP.GT.AND P0, PT, R0, 0x3ffffff, PT ;  /* 0x03ffffff0000780c */ /* 0x000fda0003f04270 */
[----:B------:R-:W-:Y:S05]  /*0060*/  @P0 EXIT ;  /* 0x000000000000094d */ /* 0x000fea0003800000 */
[----:B------:R-:W0:Y:S01]  /*0070*/  LDC.64 R4, c[0x0][0x380] ;  /* 0x0000e000ff047b82 */ /* 0x000e220000000a00 */
[----:B------:R-:W1:Y:S01]  /*0080*/  LDCU UR5, c[0x0][0x370] ;  /* 0x00006e00ff0577ac */ /* 0x000e620008000800 */
[----:B------:R-:W2:Y:S01]  /*0090*/  LDCU.64 UR6, c[0x0][0x358] ;  /* 0x00006b00ff0677ac */ /* 0x000ea20008000a00 */
[----:B-1----:R-:W-:-:S12]  /*00a0*/  UIMAD UR4, UR4, UR5, URZ ;  /* 0x00000005040472a4 */ /* 0x002fd8000f8e02ff */
.L_x_8:
[C---:B0-----:R-:W-:Y:S01]  /*00b0*/  IMAD.WIDE R2, R0.reuse, 0x8, R4 ;  /* 0x0000000800027825 */ /* 0x041fe200078e0204 */
[----:B------:R-:W-:-:S04]  /*00c0*/  IADD3 R0, PT, PT, R0, UR4, RZ ;  /* 0x0000000400007c10 */ /* 0x000fc8000fffe0ff */
[----:B--2---:R1:W-:Y:S01]  /*00d0*/  STG.E.64 desc[UR6][R2.64], RZ ;  /* 0x000000ff02007986 */ /* 0x0043e2000c101b06 */
[----:B------:R-:W-:-:S13]  /*00e0*/  ISETP.GE.AND P0, PT, R0, 0x4000000, PT ;  /* 0x040000000000780c */ /* 0x000fda0003f06270 */
[----:B-1----:R-:W-:Y:S05]  /*00f0*/  @!P0 BRA `(.L_x_8) ;  /* 0xfffffffc00ec8947 */ /* 0x002fea000383ffff */
[----:B------:R-:W-:Y:S05]  /*0100*/  EXIT ;  /* 0x000000000000794d */ /* 0x000fea0003800000 */
.L_x_9:
        /* <DEDUP_REMOVED lines=15> */
.L_x_11:


//--------------------- .nv.global.init           --------------------------
	.section	.nv.global.init,"aw",@progbits
	.align	4
.nv.global.init:
	.type		nextcell_index,@object
	.size		nextcell_index,(.L_2 - nextcell_index)
nextcell_index:
        /*0000*/ 	.byte	0x01, 0x00, 0x00, 0x00
.L_2:


//--------------------- .nv.shared.reserved.0     --------------------------
	.section	.nv.shared.reserved.0,"aw",@nobits
	.weak		__nv_reservedSMEM_offset_0_alias
	.size		__nv_reservedSMEM_offset_0_alias, 0, 64
	.other		__nv_reservedSMEM_offset_0_alias,@"STO_CUDA_RESERVED_SHARED STV_DEFAULT"
__nv_reservedSMEM_offset_0_alias:
	.zero		0
	.zero		64


//--------------------- .nv.global                --------------------------
	.section	.nv.global,"aw",@nobits
	.align	8
.nv.global:
	.type		cellpool,@object
	.size		cellpool,(max_chain_length - cellpool)
cellpool:
	.zero		8
	.type		max_chain_length,@object
	.size		max_chain_length,(num_entries - max_chain_length)
max_chain_length:
	.zero		4
	.type		num_entries,@object
	.size		num_entries,(sum_chain_length - num_entries)
num_entries:
	.zero		4
	.type		sum_chain_length,@object
	.size		sum_chain_length,(num_items - sum_chain_length)
sum_chain_length:
	.zero		4
	.type		num_items,@object
	.size		num_items,(.L_3 - num_items)
num_items:
	.zero		4
.L_3:


//--------------------- .nv.constant0._Z19httslf_computestatsPP14httslf_entry_t --------------------------
	.section	.nv.constant0._Z19httslf_computestatsPP14httslf_entry_t,"a",@progbits
	.sectionflags	@""
	.align	4
.nv.constant0._Z19httslf_computestatsPP14httslf_entry_t:
	.zero		904


//--------------------- .nv.constant0._Z12httslf_resetPP14httslf_entry_t --------------------------
	.section	.nv.constant0._Z12httslf_resetPP14httslf_entry_t,"a",@progbits
	.sectionflags	@""
	.align	4
.nv.constant0._Z12httslf_resetPP14httslf_entry_t:
	.zero		904


//--------------------- SYMBOLS --------------------------

	.type		.nv.reservedSmem.offset0,@object
	.size		.nv.reservedSmem.offset0,0x4
